//
// Generated by NVIDIA NVVM Compiler
//
// Compiler Build ID: CL-36424714
// Cuda compilation tools, release 13.0, V13.0.88
// Based on NVVM 20.0.0
//

.version 9.0
.target sm_100
.address_size 64

	// .globl	_Z6divmodPiS_S_S_

.visible .entry _Z6divmodPiS_S_S_(
	.param .u64 .ptr .align 1 _Z6divmodPiS_S_S__param_0,
	.param .u64 .ptr .align 1 _Z6divmodPiS_S_S__param_1,
	.param .u64 .ptr .align 1 _Z6divmodPiS_S_S__param_2,
	.param .u64 .ptr .align 1 _Z6divmodPiS_S_S__param_3
)
{
	.reg .b32 	%r<4>;
	.reg .b64 	%rd<7>;

	ld.param.u64 	%rd1, [_Z6divmodPiS_S_S__param_0];
	ld.param.u64 	%rd2, [_Z6divmodPiS_S_S__param_2];
	ld.param.u64 	%rd3, [_Z6divmodPiS_S_S__param_3];
	cvta.to.global.u64 	%rd4, %rd2;
	cvta.to.global.u64 	%rd5, %rd3;
	cvta.to.global.u64 	%rd6, %rd1;
	ld.global.u32 	%r1, [%rd6];
	ld.global.u32 	%r2, [%rd5];
	rem.s32 	%r3, %r1, %r2;
	st.global.u32 	[%rd4], %r3;
	ret;

}


// ===== COMPILED SASS (sm_100) =====

	.target	sm_100

	.elftype	@"ET_EXEC"


//--------------------- .note.nv.tkinfo           --------------------------
	.section	.note.nv.tkinfo,"",@"SHT_NOTE"
	.sectionflags	@"SHF_NOTE_NV_TKINFO"
	.tkinfo
        /*0018*/ 	.word	0x00000002
        /*0030*/ 	.string	""
        /*0030*/ 	.string	"ptxas"
        /*0030*/ 	.string	"Cuda compilation tools, release 13.0, V13.0.88"
        /*0030*/ 	.string	"Build cuda_13.0.r13.0/compiler.36424714_0"
        /*0030*/ 	.string	"-arch sm_100 -m 64 "



//--------------------- .note.nv.cuinfo           --------------------------
	.section	.note.nv.cuinfo,"",@"SHT_NOTE"
	.sectionflags	@"SHF_NOTE_NV_CUINFO"
        /*0018*/ 	.short	0x0002
        /*001a*/ 	.short	0x0064
        /*001c*/ 	.short	0x0082
	.zero		2


//--------------------- .nv.info                  --------------------------
	.section	.nv.info,"",@"SHT_CUDA_INFO"
	.align	4


	//----- nvinfo : EIATTR_REGCOUNT
	.align		4
        /*0000*/ 	.byte	0x04, 0x2f
        /*0002*/ 	.short	(.L_1 - .L_0)
	.align		4
.L_0:
        /*0004*/ 	.word	index@(_Z6divmodPiS_S_S_)
        /*0008*/ 	.word	0x0000000d


	//----- nvinfo : EIATTR_FRAME_SIZE
	.align		4
.L_1:
        /*000c*/ 	.byte	0x04, 0x11
        /*000e*/ 	.short	(.L_3 - .L_2)
	.align		4
.L_2:
        /*0010*/ 	.word	index@(_Z6divmodPiS_S_S_)
        /*0014*/ 	.word	0x00000000


	//----- nvinfo : EIATTR_MIN_STACK_SIZE
	.align		4
.L_3:
        /*0018*/ 	.byte	0x04, 0x12
        /*001a*/ 	.short	(.L_5 - .L_4)
	.align		4
.L_4:
        /*001c*/ 	.word	index@(_Z6divmodPiS_S_S_)
        /*0020*/ 	.word	0x00000000
.L_5:


//--------------------- .nv.compat                --------------------------
	.section	.nv.compat,"",@"SHT_CUDA_COMPAT_INFO"
	.align	4
        /*0000*/ 	.byte	0x02, 0x09, 0x00, 0x00, 0x02, 0x02, 0x01, 0x00, 0x02, 0x05, 0x05, 0x00, 0x03, 0x07, 0x01, 0x01
        /*0010*/ 	.byte	0x02, 0x03, 0x00, 0x00, 0x02, 0x06, 0x01, 0x00, 0x04, 0x0b, 0x08, 0x00, 0x09, 0x00, 0x00, 0x00
        /*0020*/ 	.byte	0x00, 0x00, 0x00, 0x00


//--------------------- .nv.info._Z6divmodPiS_S_S_ --------------------------
	.section	.nv.info._Z6divmodPiS_S_S_,"",@"SHT_CUDA_INFO"
	.sectionflags	@""
	.align	4


	//----- nvinfo : EIATTR_CUDA_API_VERSION
	.align		4
        /*0000*/ 	.byte	0x04, 0x37
        /*0002*/ 	.short	(.L_7 - .L_6)
.L_6:
        /*0004*/ 	.word	0x00000082


	//----- nvinfo : EIATTR_KPARAM_INFO
	.align		4
.L_7:
        /*0008*/ 	.byte	0x04, 0x17
        /*000a*/ 	.short	(.L_9 - .L_8)
.L_8:
        /*000c*/ 	.word	0x00000000
        /*0010*/ 	.short	0x0003
        /*0012*/ 	.short	0x0018
        /*0014*/ 	.byte	0x00, 0xf5, 0x21, 0x00


	//----- nvinfo : EIATTR_KPARAM_INFO
	.align		4
.L_9:
        /*0018*/ 	.byte	0x04, 0x17
        /*001a*/ 	.short	(.L_11 - .L_10)
.L_10:
        /*001c*/ 	.word	0x00000000
        /*0020*/ 	.short	0x0002
        /*0022*/ 	.short	0x0010
        /*0024*/ 	.byte	0x00, 0xf5, 0x21, 0x00


	//----- nvinfo : EIATTR_KPARAM_INFO
	.align		4
.L_11:
        /*0028*/ 	.byte	0x04, 0x17
        /*002a*/ 	.short	(.L_13 - .L_12)
.L_12:
        /*002c*/ 	.word	0x00000000
        /*0030*/ 	.short	0x0001
        /*0032*/ 	.short	0x0008
        /*0034*/ 	.byte	0x00, 0xf5, 0x21, 0x00


	//----- nvinfo : EIATTR_KPARAM_INFO
	.align		4
.L_13:
        /*0038*/ 	.byte	0x04, 0x17
        /*003a*/ 	.short	(.L_15 - .L_14)
.L_14:
        /*003c*/ 	.word	0x00000000
        /*0040*/ 	.short	0x0000
        /*0042*/ 	.short	0x0000
        /*0044*/ 	.byte	0x00, 0xf5, 0x21, 0x00


	//----- nvinfo : EIATTR_SPARSE_MMA_MASK
	.align		4
.L_15:
        /*0048*/ 	.byte	0x03, 0x50
        /*004a*/ 	.short	0x0000


	//----- nvinfo : EIATTR_MAXREG_COUNT
	.align		4
        /*004c*/ 	.byte	0x03, 0x1b
        /*004e*/ 	.short	0x00ff


	//----- nvinfo : EIATTR_MERCURY_ISA_VERSION
	.align		4
        /*0050*/ 	.byte	0x03, 0x5f
        /*0052*/ 	.short	0x0101


	//----- nvinfo : EIATTR_VRC_CTA_INIT_COUNT
	.align		4
        /*0054*/ 	.byte	0x02, 0x4a
	.zero		1
	.zero		1


	//----- nvinfo : EIATTR_EXIT_INSTR_OFFSETS
	.align		4
        /*0058*/ 	.byte	0x04, 0x1c
        /*005a*/ 	.short	(.L_17 - .L_16)


	//   ....[0]....
.L_16:
        /*005c*/ 	.word	0x000001e0


	//----- nvinfo : EIATTR_CBANK_PARAM_SIZE
	.align		4
.L_17:
        /*0060*/ 	.byte	0x03, 0x19
        /*0062*/ 	.short	0x0020


	//----- nvinfo : EIATTR_PARAM_CBANK
	.align		4
        /*0064*/ 	.byte	0x04, 0x0a
        /*0066*/ 	.short	(.L_19 - .L_18)
	.align		4
.L_18:
        /*0068*/ 	.word	index@(.nv.constant0._Z6divmodPiS_S_S_)
        /*006c*/ 	.short	0x0380
        /*006e*/ 	.short	0x0020


	//----- nvinfo : EIATTR_SW_WAR
	.align		4
.L_19:
        /*0070*/ 	.byte	0x04, 0x36
        /*0072*/ 	.short	(.L_21 - .L_20)
.L_20:
        /*0074*/ 	.word	0x00000008
.L_21:


//--------------------- .nv.callgraph             --------------------------
	.section	.nv.callgraph,"",@"SHT_CUDA_CALLGRAPH"
	.align	4
	.sectionentsize	8
	.align		4
        /*0000*/ 	.word	0x00000000
	.align		4
        /*0004*/ 	.word	0xffffffff
	.align		4
        /*0008*/ 	.word	0x00000000
	.align		4
        /*000c*/ 	.word	0xfffffffe
	.align		4
        /*0010*/ 	.word	0x00000000
	.align		4
        /*0014*/ 	.word	0xfffffffd
	.align		4
        /*0018*/ 	.word	0x00000000
	.align		4
        /*001c*/ 	.word	0xfffffffc


//--------------------- .text._Z6divmodPiS_S_S_   --------------------------
	.section	.text._Z6divmodPiS_S_S_,"ax",@progbits
	.align	128
        .global         _Z6divmodPiS_S_S_
        .type           _Z6divmodPiS_S_S_,@function
        .size           _Z6divmodPiS_S_S_,(.L_x_1 - _Z6divmodPiS_S_S_)
        .other          _Z6divmodPiS_S_S_,@"STO_CUDA_ENTRY STV_DEFAULT"
_Z6divmodPiS_S_S_:
.text._Z6divmodPiS_S_S_:
[----:B------:R-:W-:Y:S08]  /*0000*/  LDC R1, c[0x0][0x37c] ;  /* 0x0000df00ff017b82 */ /* 0x000ff00000000800 */
[----:B------:R-:W0:Y:S01]  /*0010*/  LDC.64 R4, c[0x0][0x398] ;  /* 0x0000e600ff047b82 */ /* 0x000e220000000a00 */
[----:B------:R-:W0:Y:S02]  /*0020*/  LDCU.64 UR4, c[0x0][0x358] ;  /* 0x00006b00ff0477ac */ /* 0x000e240008000a00 */
[----:B0-----:R-:W2:Y:S05]  /*0030*/  LDG.E R4, desc[UR4][R4.64] ;  /* 0x0000000404047981 */ /* 0x001eaa000c1e1900 */
[----:B------:R-:W0:Y:S02]  /*0040*/  LDC.64 R2, c[0x0][0x380] ;  /* 0x0000e000ff027b82 */ /* 0x000e240000000a00 */
[----:B0-----:R0:W3:Y:S01]  /*0050*/  LDG.E R0, desc[UR4][R2.64] ;  /* 0x0000000402007981 */ /* 0x0010e2000c1e1900 */
[----:B--2---:R-:W-:-:S02]  /*0060*/  IABS R10, R4 ;  /* 0x00000004000a7213 */ /* 0x004fc40000000000 */
[----:B0-----:R-:W-:Y:S02]  /*0070*/  IABS R3, R4 ;  /* 0x0000000400037213 */ /* 0x001fe40000000000 */
[----:B------:R-:W0:Y:S03]  /*0080*/  I2F.RP R8, R10 ;  /* 0x0000000a00087306 */ /* 0x000e260000209400 */
[----:B------:R-:W-:-:S05]  /*0090*/  IMAD.MOV R3, RZ, RZ, -R3 ;  /* 0x000000ffff037224 */ /* 0x000fca00078e0a03 */
[----:B0-----:R-:W0:Y:S01]  /*00a0*/  MUFU.RCP R8, R8 ;  /* 0x0000000800087308 */ /* 0x001e220000001000 */
[----:B---3--:R-:W-:Y:S02]  /*00b0*/  IABS R2, R0 ;  /* 0x0000000000027213 */ /* 0x008fe40000000000 */
[----:B------:R-:W-:Y:S01]  /*00c0*/  ISETP.GE.AND P2, PT, R0, RZ, PT ;  /* 0x000000ff0000720c */ /* 0x000fe20003f46270 */
[----:B0-----:R-:W-:-:S04]  /*00d0*/  VIADD R6, R8, 0xffffffe ;  /* 0x0ffffffe08067836 */ /* 0x001fc80000000000 */
[----:B------:R0:W1:Y:S02]  /*00e0*/  F2I.FTZ.U32.TRUNC.NTZ R7, R6 ;  /* 0x0000000600077305 */ /* 0x000064000021f000 */
[----:B0-----:R-:W-:Y:S02]  /*00f0*/  HFMA2 R6, -RZ, RZ, 0, 0 ;  /* 0x00000000ff067431 */ /* 0x001fe400000001ff */
[----:B-1----:R-:W-:-:S04]  /*0100*/  IMAD.MOV R9, RZ, RZ, -R7 ;  /* 0x000000ffff097224 */ /* 0x002fc800078e0a07 */
[----:B------:R-:W-:-:S04]  /*0110*/  IMAD R5, R9, R10, RZ ;  /* 0x0000000a09057224 */ /* 0x000fc800078e02ff */
[----:B------:R-:W-:-:S06]  /*0120*/  IMAD.HI.U32 R7, R7, R5, R6 ;  /* 0x0000000507077227 */ /* 0x000fcc00078e0006 */
[----:B------:R-:W-:-:S04]  /*0130*/  IMAD.HI.U32 R7, R7, R2, RZ ;  /* 0x0000000207077227 */ /* 0x000fc800078e00ff */
[----:B------:R-:W-:Y:S02]  /*0140*/  IMAD R7, R7, R3, R2 ;  /* 0x0000000307077224 */ /* 0x000fe400078e0202 */
[----:B------:R-:W0:Y:S03]  /*0150*/  LDC.64 R2, c[0x0][0x390] ;  /* 0x0000e400ff027b82 */ /* 0x000e260000000a00 */
[----:B------:R-:W-:-:S13]  /*0160*/  ISETP.GT.U32.AND P0, PT, R10, R7, PT ;  /* 0x000000070a00720c */ /* 0x000fda0003f04070 */
[----:B------:R-:W-:Y:S02]  /*0170*/  @!P0 IADD3 R7, PT, PT, R7, -R10, RZ ;  /* 0x8000000a07078210 */ /* 0x000fe40007ffe0ff */
[----:B------:R-:W-:Y:S02]  /*0180*/  ISETP.NE.AND P0, PT, R4, RZ, PT ;  /* 0x000000ff0400720c */ /* 0x000fe40003f05270 */
[----:B------:R-:W-:-:S13]  /*0190*/  ISETP.GT.U32.AND P1, PT, R10, R7, PT ;  /* 0x000000070a00720c */ /* 0x000fda0003f24070 */
[----:B------:R-:W-:-:S05]  /*01a0*/  @!P1 IMAD.IADD R7, R7, 0x1, -R10 ;  /* 0x0000000107079824 */ /* 0x000fca00078e0a0a */
[----:B------:R-:W-:Y:S02]  /*01b0*/  @!P2 IADD3 R7, PT, PT, -R7, RZ, RZ ;  /* 0x000000ff0707a210 */ /* 0x000fe40007ffe1ff */
[----:B------:R-:W-:-:S05]  /*01c0*/  @!P0 LOP3.LUT R7, RZ, R4, RZ, 0x33, !PT ;  /* 0x00000004ff078212 */ /* 0x000fca00078e33ff */
[----:B0-----:R-:W-:Y:S01]  /*01d0*/  STG.E desc[UR4][R2.64], R7 ;  /* 0x0000000702007986 */ /* 0x001fe2000c101904 */
[----:B------:R-:W-:Y:S05]  /*01e0*/  EXIT ;  /* 0x000000000000794d */ /* 0x000fea0003800000 */
.L_x_0:
[----:B------:R-:W-:-:S00]  /*01f0*/  BRA `(.L_x_0) ;  /* 0xfffffffc00fc7947 */ /* 0x000fc0000383ffff */
[----:B------:R-:W-:-:S00]  /*0200*/  NOP ;  /* 0x0000000000007918 */ /* 0x000fc00000000000 */
[----:B------:R-:W-:-:S00]  /*0210*/  NOP ;  /* 0x0000000000007918 */ /* 0x000fc00000000000 */
[----:B------:R-:W-:-:S00]  /*0220*/  NOP ;  /* 0x0000000000007918 */ /* 0x000fc00000000000 */
[----:B------:R-:W-:-:S00]  /*0230*/  NOP ;  /* 0x0000000000007918 */ /* 0x000fc00000000000 */
[----:B------:R-:W-:-:S00]  /*0240*/  NOP ;  /* 0x0000000000007918 */ /* 0x000fc00000000000 */
[----:B------:R-:W-:-:S00]  /*0250*/  NOP ;  /* 0x0000000000007918 */ /* 0x000fc00000000000 */
[----:B------:R-:W-:-:S00]  /*0260*/  NOP ;  /* 0x0000000000007918 */ /* 0x000fc00000000000 */
[----:B------:R-:W-:-:S00]  /*0270*/  NOP ;  /* 0x0000000000007918 */ /* 0x000fc00000000000 */
.L_x_1:


//--------------------- .nv.shared.reserved.0     --------------------------
	.section	.nv.shared.reserved.0,"aw",@nobits
	.weak		__nv_reservedSMEM_offset_0_alias
	.size		__nv_reservedSMEM_offset_0_alias, 0, 64
	.other		__nv_reservedSMEM_offset_0_alias,@"STO_CUDA_RESERVED_SHARED STV_DEFAULT"
__nv_reservedSMEM_offset_0_alias:
	.zero		0
	.zero		64


//--------------------- .nv.constant0._Z6divmodPiS_S_S_ --------------------------
	.section	.nv.constant0._Z6divmodPiS_S_S_,"a",@progbits
	.sectionflags	@""
	.align	4
.nv.constant0._Z6divmodPiS_S_S_:
	.zero		928


//--------------------- SYMBOLS --------------------------

	.type		.nv.reservedSmem.offset0,@object
	.size		.nv.reservedSmem.offset0,0x4
